//
// Generated by NVIDIA NVVM Compiler
//
// Compiler Build ID: CL-36424714
// Cuda compilation tools, release 13.0, V13.0.88
// Based on NVVM 20.0.0
//

.version 9.0
.target sm_100
.address_size 64

	// .globl	_Z6AplusBii
.global .attribute(.managed) .align 4 .b8 ret[4000];

.visible .entry _Z6AplusBii(
	.param .u32 _Z6AplusBii_param_0,
	.param .u32 _Z6AplusBii_param_1
)
{
	.reg .b32 	%r<6>;
	.reg .b64 	%rd<4>;

	ld.param.u32 	%r1, [_Z6AplusBii_param_0];
	ld.param.u32 	%r2, [_Z6AplusBii_param_1];
	mov.u32 	%r3, %tid.x;
	add.s32 	%r4, %r1, %r3;
	add.s32 	%r5, %r4, %r2;
	mul.wide.u32 	%rd1, %r3, 4;
	mov.u64 	%rd2, ret;
	add.s64 	%rd3, %rd2, %rd1;
	st.global.u32 	[%rd3], %r5;
	ret;

}


// ===== COMPILED SASS (sm_100) =====

	.target	sm_100

	.elftype	@"ET_EXEC"


//--------------------- .note.nv.tkinfo           --------------------------
	.section	.note.nv.tkinfo,"",@"SHT_NOTE"
	.sectionflags	@"SHF_NOTE_NV_TKINFO"
	.tkinfo
        /*0018*/ 	.word	0x00000002
        /*0030*/ 	.string	""
        /*0030*/ 	.string	"ptxas"
        /*0030*/ 	.string	"Cuda compilation tools, release 13.0, V13.0.88"
        /*0030*/ 	.string	"Build cuda_13.0.r13.0/compiler.36424714_0"
        /*0030*/ 	.string	"-arch sm_100 -m 64 "



//--------------------- .note.nv.cuinfo           --------------------------
	.section	.note.nv.cuinfo,"",@"SHT_NOTE"
	.sectionflags	@"SHF_NOTE_NV_CUINFO"
        /*0018*/ 	.short	0x0002
        /*001a*/ 	.short	0x0064
        /*001c*/ 	.short	0x0082
	.zero		2


//--------------------- .nv.info                  --------------------------
	.section	.nv.info,"",@"SHT_CUDA_INFO"
	.align	4


	//----- nvinfo : EIATTR_REGCOUNT
	.align		4
        /*0000*/ 	.byte	0x04, 0x2f
        /*0002*/ 	.short	(.L_2 - .L_1)
	.align		4
.L_1:
        /*0004*/ 	.word	index@(_Z6AplusBii)
        /*0008*/ 	.word	0x0000000a


	//----- nvinfo : EIATTR_FRAME_SIZE
	.align		4
.L_2:
        /*000c*/ 	.byte	0x04, 0x11
        /*000e*/ 	.short	(.L_4 - .L_3)
	.align		4
.L_3:
        /*0010*/ 	.word	index@(_Z6AplusBii)
        /*0014*/ 	.word	0x00000000


	//----- nvinfo : EIATTR_MIN_STACK_SIZE
	.align		4
.L_4:
        /*0018*/ 	.byte	0x04, 0x12
        /*001a*/ 	.short	(.L_6 - .L_5)
	.align		4
.L_5:
        /*001c*/ 	.word	index@(_Z6AplusBii)
        /*0020*/ 	.word	0x00000000
.L_6:


//--------------------- .nv.compat                --------------------------
	.section	.nv.compat,"",@"SHT_CUDA_COMPAT_INFO"
	.align	4
        /*0000*/ 	.byte	0x02, 0x09, 0x00, 0x00, 0x02, 0x02, 0x01, 0x00, 0x02, 0x05, 0x05, 0x00, 0x03, 0x07, 0x01, 0x01
        /*0010*/ 	.byte	0x02, 0x03, 0x00, 0x00, 0x02, 0x06, 0x01, 0x00, 0x04, 0x0b, 0x08, 0x00, 0x09, 0x00, 0x00, 0x00
        /*0020*/ 	.byte	0x00, 0x00, 0x00, 0x00


//--------------------- .nv.info._Z6AplusBii      --------------------------
	.section	.nv.info._Z6AplusBii,"",@"SHT_CUDA_INFO"
	.sectionflags	@""
	.align	4


	//----- nvinfo : EIATTR_CUDA_API_VERSION
	.align		4
        /*0000*/ 	.byte	0x04, 0x37
        /*0002*/ 	.short	(.L_8 - .L_7)
.L_7:
        /*0004*/ 	.word	0x00000082


	//----- nvinfo : EIATTR_KPARAM_INFO
	.align		4
.L_8:
        /*0008*/ 	.byte	0x04, 0x17
        /*000a*/ 	.short	(.L_10 - .L_9)
.L_9:
        /*000c*/ 	.word	0x00000000
        /*0010*/ 	.short	0x0001
        /*0012*/ 	.short	0x0004
        /*0014*/ 	.byte	0x00, 0xf0, 0x11, 0x00


	//----- nvinfo : EIATTR_KPARAM_INFO
	.align		4
.L_10:
        /*0018*/ 	.byte	0x04, 0x17
        /*001a*/ 	.short	(.L_12 - .L_11)
.L_11:
        /*001c*/ 	.word	0x00000000
        /*0020*/ 	.short	0x0000
        /*0022*/ 	.short	0x0000
        /*0024*/ 	.byte	0x00, 0xf0, 0x11, 0x00


	//----- nvinfo : EIATTR_SPARSE_MMA_MASK
	.align		4
.L_12:
        /*0028*/ 	.byte	0x03, 0x50
        /*002a*/ 	.short	0x0000


	//----- nvinfo : EIATTR_MAXREG_COUNT
	.align		4
        /*002c*/ 	.byte	0x03, 0x1b
        /*002e*/ 	.short	0x00ff


	//----- nvinfo : EIATTR_MERCURY_ISA_VERSION
	.align		4
        /*0030*/ 	.byte	0x03, 0x5f
        /*0032*/ 	.short	0x0101


	//----- nvinfo : EIATTR_VRC_CTA_INIT_COUNT
	.align		4
        /*0034*/ 	.byte	0x02, 0x4a
	.zero		1
	.zero		1


	//----- nvinfo : EIATTR_EXIT_INSTR_OFFSETS
	.align		4
        /*0038*/ 	.byte	0x04, 0x1c
        /*003a*/ 	.short	(.L_14 - .L_13)


	//   ....[0]....
.L_13:
        /*003c*/ 	.word	0x00000080


	//----- nvinfo : EIATTR_CBANK_PARAM_SIZE
	.align		4
.L_14:
        /*0040*/ 	.byte	0x03, 0x19
        /*0042*/ 	.short	0x0008


	//----- nvinfo : EIATTR_PARAM_CBANK
	.align		4
        /*0044*/ 	.byte	0x04, 0x0a
        /*0046*/ 	.short	(.L_16 - .L_15)
	.align		4
.L_15:
        /*0048*/ 	.word	index@(.nv.constant0._Z6AplusBii)
        /*004c*/ 	.short	0x0380
        /*004e*/ 	.short	0x0008


	//----- nvinfo : EIATTR_SW_WAR
	.align		4
.L_16:
        /*0050*/ 	.byte	0x04, 0x36
        /*0052*/ 	.short	(.L_18 - .L_17)
.L_17:
        /*0054*/ 	.word	0x00000008
.L_18:


//--------------------- .nv.callgraph             --------------------------
	.section	.nv.callgraph,"",@"SHT_CUDA_CALLGRAPH"
	.align	4
	.sectionentsize	8
	.align		4
        /*0000*/ 	.word	0x00000000
	.align		4
        /*0004*/ 	.word	0xffffffff
	.align		4
        /*0008*/ 	.word	0x00000000
	.align		4
        /*000c*/ 	.word	0xfffffffe
	.align		4
        /*0010*/ 	.word	0x00000000
	.align		4
        /*0014*/ 	.word	0xfffffffd
	.align		4
        /*0018*/ 	.word	0x00000000
	.align		4
        /*001c*/ 	.word	0xfffffffc


//--------------------- .nv.constant4             --------------------------
	.section	.nv.constant4,"a",@progbits
	.align	8
	.align		8
.nv.constant4:
        /*0000*/ 	.dword	ret


//--------------------- .text._Z6AplusBii         --------------------------
	.section	.text._Z6AplusBii,"ax",@progbits
	.align	128
        .global         _Z6AplusBii
        .type           _Z6AplusBii,@function
        .size           _Z6AplusBii,(.L_x_1 - _Z6AplusBii)
        .other          _Z6AplusBii,@"STO_CUDA_ENTRY STV_DEFAULT"
_Z6AplusBii:
.text._Z6AplusBii:
[----:B------:R-:W-:Y:S01]  /*0000*/  LDC R1, c[0x0][0x37c] ;  /* 0x0000df00ff017b82 */ /* 0x000fe20000000800 */
[----:B------:R-:W0:Y:S07]  /*0010*/  S2R R7, SR_TID.X ;  /* 0x0000000000077919 */ /* 0x000e2e0000002100 */
[----:B------:R-:W0:Y:S01]  /*0020*/  LDC.64 R4, c[0x0][0x380] ;  /* 0x0000e000ff047b82 */ /* 0x000e220000000a00 */
[----:B------:R-:W1:Y:S07]  /*0030*/  LDCU.64 UR4, c[0x0][0x358] ;  /* 0x00006b00ff0477ac */ /* 0x000e6e0008000a00 */
[----:B------:R-:W2:Y:S01]  /*0040*/  LDC.64 R2, c[0x4][RZ] ;  /* 0x01000000ff027b82 */ /* 0x000ea20000000a00 */
[----:B0-----:R-:W-:Y:S01]  /*0050*/  IADD3 R5, PT, PT, R5, R7, R4 ;  /* 0x0000000705057210 */ /* 0x001fe20007ffe004 */
[----:B--2---:R-:W-:-:S05]  /*0060*/  IMAD.WIDE.U32 R2, R7, 0x4, R2 ;  /* 0x0000000407027825 */ /* 0x004fca00078e0002 */
[----:B-1----:R-:W-:Y:S01]  /*0070*/  STG.E desc[UR4][R2.64], R5 ;  /* 0x0000000502007986 */ /* 0x002fe2000c101904 */
[----:B------:R-:W-:Y:S05]  /*0080*/  EXIT ;  /* 0x000000000000794d */ /* 0x000fea0003800000 */
.L_x_0:
[----:B------:R-:W-:-:S00]  /*0090*/  BRA `(.L_x_0) ;  /* 0xfffffffc00fc7947 */ /* 0x000fc0000383ffff */
[----:B------:R-:W-:-:S00]  /*00a0*/  NOP ;  /* 0x0000000000007918 */ /* 0x000fc00000000000 */
        /* <DEDUP_REMOVED lines=13> */
.L_x_1:


//--------------------- .nv.shared.reserved.0     --------------------------
	.section	.nv.shared.reserved.0,"aw",@nobits
	.weak		__nv_reservedSMEM_offset_0_alias
	.size		__nv_reservedSMEM_offset_0_alias, 0, 64
	.other		__nv_reservedSMEM_offset_0_alias,@"STO_CUDA_RESERVED_SHARED STV_DEFAULT"
__nv_reservedSMEM_offset_0_alias:
	.zero		0
	.zero		64


//--------------------- .nv.global                --------------------------
	.section	.nv.global,"aw",@nobits
	.align	4
.nv.global:
	.type		ret,@object
	.size		ret,(.L_0 - ret)
	.other		ret,@"STV_DEFAULT STO_CUDA_MANAGED"
ret:
	.zero		4000
.L_0:


//--------------------- .nv.constant0._Z6AplusBii --------------------------
	.section	.nv.constant0._Z6AplusBii,"a",@progbits
	.sectionflags	@""
	.align	4
.nv.constant0._Z6AplusBii:
	.zero		904


//--------------------- SYMBOLS --------------------------

	.type		.nv.reservedSmem.offset0,@object
	.size		.nv.reservedSmem.offset0,0x4
